//
// Generated by NVIDIA NVVM Compiler
//
// Compiler Build ID: CL-36424714
// Cuda compilation tools, release 13.0, V13.0.88
// Based on NVVM 20.0.0
//

.version 9.0
.target sm_100
.address_size 64

	// .globl	_Z7dkernelPjjj

.visible .entry _Z7dkernelPjjj(
	.param .u64 .ptr .align 1 _Z7dkernelPjjj_param_0,
	.param .u32 _Z7dkernelPjjj_param_1,
	.param .u32 _Z7dkernelPjjj_param_2
)
{
	.reg .pred 	%p<3>;
	.reg .b32 	%r<13>;
	.reg .b64 	%rd<5>;

	ld.param.u64 	%rd2, [_Z7dkernelPjjj_param_0];
	ld.param.u32 	%r6, [_Z7dkernelPjjj_param_1];
	mov.u32 	%r7, %ctaid.x;
	mov.u32 	%r1, %ntid.x;
	mov.u32 	%r8, %tid.x;
	mad.lo.s32 	%r12, %r7, %r1, %r8;
	setp.ge.u32 	%p1, %r12, %r6;
	@%p1 bra 	$L__BB0_3;
	mov.u32 	%r9, %nctaid.x;
	mul.lo.s32 	%r3, %r1, %r9;
	cvta.to.global.u64 	%rd1, %rd2;
$L__BB0_2:
	mul.wide.u32 	%rd3, %r12, 4;
	add.s64 	%rd4, %rd1, %rd3;
	ld.global.u32 	%r10, [%rd4];
	add.s32 	%r11, %r10, 1;
	st.global.u32 	[%rd4], %r11;
	add.s32 	%r12, %r12, %r3;
	setp.lt.u32 	%p2, %r12, %r6;
	@%p2 bra 	$L__BB0_2;
$L__BB0_3:
	ret;

}


// ===== COMPILED SASS (sm_100) =====

	.target	sm_100

	.elftype	@"ET_EXEC"


//--------------------- .note.nv.tkinfo           --------------------------
	.section	.note.nv.tkinfo,"",@"SHT_NOTE"
	.sectionflags	@"SHF_NOTE_NV_TKINFO"
	.tkinfo
        /*0018*/ 	.word	0x00000002
        /*0030*/ 	.string	""
        /*0030*/ 	.string	"ptxas"
        /*0030*/ 	.string	"Cuda compilation tools, release 13.0, V13.0.88"
        /*0030*/ 	.string	"Build cuda_13.0.r13.0/compiler.36424714_0"
        /*0030*/ 	.string	"-arch sm_100 -m 64 "



//--------------------- .note.nv.cuinfo           --------------------------
	.section	.note.nv.cuinfo,"",@"SHT_NOTE"
	.sectionflags	@"SHF_NOTE_NV_CUINFO"
        /*0018*/ 	.short	0x0002
        /*001a*/ 	.short	0x0064
        /*001c*/ 	.short	0x0082
	.zero		2


//--------------------- .nv.info                  --------------------------
	.section	.nv.info,"",@"SHT_CUDA_INFO"
	.align	4


	//----- nvinfo : EIATTR_REGCOUNT
	.align		4
        /*0000*/ 	.byte	0x04, 0x2f
        /*0002*/ 	.short	(.L_1 - .L_0)
	.align		4
.L_0:
        /*0004*/ 	.word	index@(_Z7dkernelPjjj)
        /*0008*/ 	.word	0x0000000c


	//----- nvinfo : EIATTR_FRAME_SIZE
	.align		4
.L_1:
        /*000c*/ 	.byte	0x04, 0x11
        /*000e*/ 	.short	(.L_3 - .L_2)
	.align		4
.L_2:
        /*0010*/ 	.word	index@(_Z7dkernelPjjj)
        /*0014*/ 	.word	0x00000000


	//----- nvinfo : EIATTR_MIN_STACK_SIZE
	.align		4
.L_3:
        /*0018*/ 	.byte	0x04, 0x12
        /*001a*/ 	.short	(.L_5 - .L_4)
	.align		4
.L_4:
        /*001c*/ 	.word	index@(_Z7dkernelPjjj)
        /*0020*/ 	.word	0x00000000
.L_5:


//--------------------- .nv.compat                --------------------------
	.section	.nv.compat,"",@"SHT_CUDA_COMPAT_INFO"
	.align	4
        /*0000*/ 	.byte	0x02, 0x09, 0x00, 0x00, 0x02, 0x02, 0x01, 0x00, 0x02, 0x05, 0x05, 0x00, 0x03, 0x07, 0x01, 0x01
        /*0010*/ 	.byte	0x02, 0x03, 0x00, 0x00, 0x02, 0x06, 0x01, 0x00, 0x04, 0x0b, 0x08, 0x00, 0x09, 0x00, 0x00, 0x00
        /*0020*/ 	.byte	0x00, 0x00, 0x00, 0x00


//--------------------- .nv.info._Z7dkernelPjjj   --------------------------
	.section	.nv.info._Z7dkernelPjjj,"",@"SHT_CUDA_INFO"
	.sectionflags	@""
	.align	4


	//----- nvinfo : EIATTR_CUDA_API_VERSION
	.align		4
        /*0000*/ 	.byte	0x04, 0x37
        /*0002*/ 	.short	(.L_7 - .L_6)
.L_6:
        /*0004*/ 	.word	0x00000082


	//----- nvinfo : EIATTR_KPARAM_INFO
	.align		4
.L_7:
        /*0008*/ 	.byte	0x04, 0x17
        /*000a*/ 	.short	(.L_9 - .L_8)
.L_8:
        /*000c*/ 	.word	0x00000000
        /*0010*/ 	.short	0x0002
        /*0012*/ 	.short	0x000c
        /*0014*/ 	.byte	0x00, 0xf0, 0x11, 0x00


	//----- nvinfo : EIATTR_KPARAM_INFO
	.align		4
.L_9:
        /*0018*/ 	.byte	0x04, 0x17
        /*001a*/ 	.short	(.L_11 - .L_10)
.L_10:
        /*001c*/ 	.word	0x00000000
        /*0020*/ 	.short	0x0001
        /*0022*/ 	.short	0x0008
        /*0024*/ 	.byte	0x00, 0xf0, 0x11, 0x00


	//----- nvinfo : EIATTR_KPARAM_INFO
	.align		4
.L_11:
        /*0028*/ 	.byte	0x04, 0x17
        /*002a*/ 	.short	(.L_13 - .L_12)
.L_12:
        /*002c*/ 	.word	0x00000000
        /*0030*/ 	.short	0x0000
        /*0032*/ 	.short	0x0000
        /*0034*/ 	.byte	0x00, 0xf5, 0x21, 0x00


	//----- nvinfo : EIATTR_SPARSE_MMA_MASK
	.align		4
.L_13:
        /*0038*/ 	.byte	0x03, 0x50
        /*003a*/ 	.short	0x0000


	//----- nvinfo : EIATTR_MAXREG_COUNT
	.align		4
        /*003c*/ 	.byte	0x03, 0x1b
        /*003e*/ 	.short	0x00ff


	//----- nvinfo : EIATTR_MERCURY_ISA_VERSION
	.align		4
        /*0040*/ 	.byte	0x03, 0x5f
        /*0042*/ 	.short	0x0101


	//----- nvinfo : EIATTR_VRC_CTA_INIT_COUNT
	.align		4
        /*0044*/ 	.byte	0x02, 0x4a
	.zero		1
	.zero		1


	//----- nvinfo : EIATTR_EXIT_INSTR_OFFSETS
	.align		4
        /*0048*/ 	.byte	0x04, 0x1c
        /*004a*/ 	.short	(.L_15 - .L_14)


	//   ....[0]....
.L_14:
        /*004c*/ 	.word	0x00000070


	//   ....[1]....
        /*0050*/ 	.word	0x00000130


	//----- nvinfo : EIATTR_CRS_STACK_SIZE
	.align		4
.L_15:
        /*0054*/ 	.byte	0x04, 0x1e
        /*0056*/ 	.short	(.L_17 - .L_16)
.L_16:
        /*0058*/ 	.word	0x00000000


	//----- nvinfo : EIATTR_CBANK_PARAM_SIZE
	.align		4
.L_17:
        /*005c*/ 	.byte	0x03, 0x19
        /*005e*/ 	.short	0x0010


	//----- nvinfo : EIATTR_PARAM_CBANK
	.align		4
        /*0060*/ 	.byte	0x04, 0x0a
        /*0062*/ 	.short	(.L_19 - .L_18)
	.align		4
.L_18:
        /*0064*/ 	.word	index@(.nv.constant0._Z7dkernelPjjj)
        /*0068*/ 	.short	0x0380
        /*006a*/ 	.short	0x0010


	//----- nvinfo : EIATTR_SW_WAR
	.align		4
.L_19:
        /*006c*/ 	.byte	0x04, 0x36
        /*006e*/ 	.short	(.L_21 - .L_20)
.L_20:
        /*0070*/ 	.word	0x00000008
.L_21:


//--------------------- .nv.callgraph             --------------------------
	.section	.nv.callgraph,"",@"SHT_CUDA_CALLGRAPH"
	.align	4
	.sectionentsize	8
	.align		4
        /*0000*/ 	.word	0x00000000
	.align		4
        /*0004*/ 	.word	0xffffffff
	.align		4
        /*0008*/ 	.word	0x00000000
	.align		4
        /*000c*/ 	.word	0xfffffffe
	.align		4
        /*0010*/ 	.word	0x00000000
	.align		4
        /*0014*/ 	.word	0xfffffffd
	.align		4
        /*0018*/ 	.word	0x00000000
	.align		4
        /*001c*/ 	.word	0xfffffffc


//--------------------- .text._Z7dkernelPjjj      --------------------------
	.section	.text._Z7dkernelPjjj,"ax",@progbits
	.align	128
        .global         _Z7dkernelPjjj
        .type           _Z7dkernelPjjj,@function
        .size           _Z7dkernelPjjj,(.L_x_2 - _Z7dkernelPjjj)
        .other          _Z7dkernelPjjj,@"STO_CUDA_ENTRY STV_DEFAULT"
_Z7dkernelPjjj:
.text._Z7dkernelPjjj:
[----:B------:R-:W-:Y:S01]  /*0000*/  LDC R1, c[0x0][0x37c] ;  /* 0x0000df00ff017b82 */ /* 0x000fe20000000800 */
[----:B------:R-:W0:Y:S07]  /*0010*/  S2R R0, SR_TID.X ;  /* 0x0000000000007919 */ /* 0x000e2e0000002100 */
[----:B------:R-:W0:Y:S01]  /*0020*/  S2UR UR4, SR_CTAID.X ;  /* 0x00000000000479c3 */ /* 0x000e220000002500 */
[----:B------:R-:W1:Y:S07]  /*0030*/  LDCU UR5, c[0x0][0x388] ;  /* 0x00007100ff0577ac */ /* 0x000e6e0008000800 */
[----:B------:R-:W0:Y:S02]  /*0040*/  LDC R7, c[0x0][0x360] ;  /* 0x0000d800ff077b82 */ /* 0x000e240000000800 */
[----:B0-----:R-:W-:-:S05]  /*0050*/  IMAD R0, R7, UR4, R0 ;  /* 0x0000000407007c24 */ /* 0x001fca000f8e0200 */
[----:B-1----:R-:W-:-:S13]  /*0060*/  ISETP.GE.U32.AND P0, PT, R0, UR5, PT ;  /* 0x0000000500007c0c */ /* 0x002fda000bf06070 */
[----:B------:R-:W-:Y:S05]  /*0070*/  @P0 EXIT ;  /* 0x000000000000094d */ /* 0x000fea0003800000 */
[----:B------:R-:W0:Y:S01]  /*0080*/  LDC.64 R4, c[0x0][0x380] ;  /* 0x0000e000ff047b82 */ /* 0x000e220000000a00 */
[----:B------:R-:W1:Y:S01]  /*0090*/  LDCU UR4, c[0x0][0x370] ;  /* 0x00006e00ff0477ac */ /* 0x000e620008000800 */
[----:B------:R-:W2:Y:S01]  /*00a0*/  LDCU.64 UR6, c[0x0][0x358] ;  /* 0x00006b00ff0677ac */ /* 0x000ea20008000a00 */
[----:B-1----:R-:W-:-:S07]  /*00b0*/  IMAD R7, R7, UR4, RZ ;  /* 0x0000000407077c24 */ /* 0x002fce000f8e02ff */
.L_x_0:
[----:B01----:R-:W-:-:S05]  /*00c0*/  IMAD.WIDE.U32 R2, R0, 0x4, R4 ;  /* 0x0000000400027825 */ /* 0x003fca00078e0004 */
[----:B--2---:R-:W2:Y:S01]  /*00d0*/  LDG.E R6, desc[UR6][R2.64] ;  /* 0x0000000602067981 */ /* 0x004ea2000c1e1900 */
[----:B------:R-:W-:-:S04]  /*00e0*/  IADD3 R0, PT, PT, R7, R0, RZ ;  /* 0x0000000007007210 */ /* 0x000fc80007ffe0ff */
[----:B------:R-:W-:Y:S02]  /*00f0*/  ISETP.GE.U32.AND P0, PT, R0, UR5, PT ;  /* 0x0000000500007c0c */ /* 0x000fe4000bf06070 */
[----:B--2---:R-:W-:-:S05]  /*0100*/  IADD3 R9, PT, PT, R6, 0x1, RZ ;  /* 0x0000000106097810 */ /* 0x004fca0007ffe0ff */
[----:B------:R1:W-:Y:S06]  /*0110*/  STG.E desc[UR6][R2.64], R9 ;  /* 0x0000000902007986 */ /* 0x0003ec000c101906 */
[----:B------:R-:W-:Y:S05]  /*0120*/  @!P0 BRA `(.L_x_0) ;  /* 0xfffffffc00e48947 */ /* 0x000fea000383ffff */
[----:B------:R-:W-:Y:S05]  /*0130*/  EXIT ;  /* 0x000000000000794d */ /* 0x000fea0003800000 */
.L_x_1:
[----:B------:R-:W-:-:S00]  /*0140*/  BRA `(.L_x_1) ;  /* 0xfffffffc00fc7947 */ /* 0x000fc0000383ffff */
[----:B------:R-:W-:-:S00]  /*0150*/  NOP ;  /* 0x0000000000007918 */ /* 0x000fc00000000000 */
        /* <DEDUP_REMOVED lines=10> */
.L_x_2:


//--------------------- .nv.shared.reserved.0     --------------------------
	.section	.nv.shared.reserved.0,"aw",@nobits
	.weak		__nv_reservedSMEM_offset_0_alias
	.size		__nv_reservedSMEM_offset_0_alias, 0, 64
	.other		__nv_reservedSMEM_offset_0_alias,@"STO_CUDA_RESERVED_SHARED STV_DEFAULT"
__nv_reservedSMEM_offset_0_alias:
	.zero		0
	.zero		64


//--------------------- .nv.constant0._Z7dkernelPjjj --------------------------
	.section	.nv.constant0._Z7dkernelPjjj,"a",@progbits
	.sectionflags	@""
	.align	4
.nv.constant0._Z7dkernelPjjj:
	.zero		912


//--------------------- SYMBOLS --------------------------

	.type		.nv.reservedSmem.offset0,@object
	.size		.nv.reservedSmem.offset0,0x4
